//
// Generated by NVIDIA NVVM Compiler
//
// Compiler Build ID: CL-36424714
// Cuda compilation tools, release 13.0, V13.0.88
// Based on NVVM 20.0.0
//

.version 9.0
.target sm_100
.address_size 64

	// .globl	_Z14printThreadIdsv
.extern .func  (.param .b32 func_retval0) vprintf
(
	.param .b64 vprintf_param_0,
	.param .b64 vprintf_param_1
)
;
.global .align 1 .b8 $str[54] = {84, 104, 114, 101, 97, 100, 73, 100, 46, 120, 32, 61, 32, 37, 100, 32, 44, 32, 84, 104, 114, 101, 97, 100, 73, 100, 46, 121, 32, 61, 32, 37, 100, 32, 44, 32, 84, 104, 114, 101, 97, 100, 73, 100, 46, 122, 32, 61, 32, 37, 100, 32, 10};

.visible .entry _Z14printThreadIdsv()
{
	.local .align 8 .b8 	__local_depot0[16];
	.reg .b64 	%SP;
	.reg .b64 	%SPL;
	.reg .b32 	%r<6>;
	.reg .b64 	%rd<5>;

	mov.u64 	%SPL, __local_depot0;
	cvta.local.u64 	%SP, %SPL;
	add.u64 	%rd1, %SP, 0;
	add.u64 	%rd2, %SPL, 0;
	mov.u32 	%r1, %tid.x;
	mov.u32 	%r2, %tid.y;
	mov.u32 	%r3, %tid.z;
	st.local.v2.u32 	[%rd2], {%r1, %r2};
	st.local.u32 	[%rd2+8], %r3;
	mov.u64 	%rd3, $str;
	cvta.global.u64 	%rd4, %rd3;
	{ // callseq 0, 0
	.param .b64 param0;
	st.param.b64 	[param0], %rd4;
	.param .b64 param1;
	st.param.b64 	[param1], %rd1;
	.param .b32 retval0;
	call.uni (retval0), 
	vprintf, 
	(
	param0, 
	param1
	);
	ld.param.b32 	%r4, [retval0];
	} // callseq 0
	ret;

}


// ===== COMPILED SASS (sm_100) =====

	.target	sm_100

	.elftype	@"ET_EXEC"


//--------------------- .note.nv.tkinfo           --------------------------
	.section	.note.nv.tkinfo,"",@"SHT_NOTE"
	.sectionflags	@"SHF_NOTE_NV_TKINFO"
	.tkinfo
        /*0018*/ 	.word	0x00000002
        /*0030*/ 	.string	""
        /*0030*/ 	.string	"ptxas"
        /*0030*/ 	.string	"Cuda compilation tools, release 13.0, V13.0.88"
        /*0030*/ 	.string	"Build cuda_13.0.r13.0/compiler.36424714_0"
        /*0030*/ 	.string	"-arch sm_100 -m 64 "



//--------------------- .note.nv.cuinfo           --------------------------
	.section	.note.nv.cuinfo,"",@"SHT_NOTE"
	.sectionflags	@"SHF_NOTE_NV_CUINFO"
        /*0018*/ 	.short	0x0002
        /*001a*/ 	.short	0x0064
        /*001c*/ 	.short	0x0082
	.zero		2


//--------------------- .nv.info                  --------------------------
	.section	.nv.info,"",@"SHT_CUDA_INFO"
	.align	4


	//----- nvinfo : EIATTR_REGCOUNT
	.align		4
        /*0000*/ 	.byte	0x04, 0x2f
        /*0002*/ 	.short	(.L_2 - .L_1)
	.align		4
.L_1:
        /*0004*/ 	.word	index@(_Z14printThreadIdsv)
        /*0008*/ 	.word	0x00000018


	//----- nvinfo : EIATTR_FRAME_SIZE
	.align		4
.L_2:
        /*000c*/ 	.byte	0x04, 0x11
        /*000e*/ 	.short	(.L_4 - .L_3)
	.align		4
.L_3:
        /*0010*/ 	.word	index@(_Z14printThreadIdsv)
        /*0014*/ 	.word	0x00000010


	//----- nvinfo : EIATTR_MIN_STACK_SIZE
	.align		4
.L_4:
        /*0018*/ 	.byte	0x04, 0x12
        /*001a*/ 	.short	(.L_6 - .L_5)
	.align		4
.L_5:
        /*001c*/ 	.word	index@(_Z14printThreadIdsv)
        /*0020*/ 	.word	0x00000010
.L_6:


//--------------------- .nv.compat                --------------------------
	.section	.nv.compat,"",@"SHT_CUDA_COMPAT_INFO"
	.align	4
        /*0000*/ 	.byte	0x02, 0x09, 0x00, 0x00, 0x02, 0x02, 0x01, 0x00, 0x02, 0x05, 0x05, 0x00, 0x03, 0x07, 0x01, 0x01
        /*0010*/ 	.byte	0x02, 0x03, 0x00, 0x00, 0x02, 0x06, 0x01, 0x00, 0x04, 0x0b, 0x08, 0x00, 0x09, 0x00, 0x00, 0x00
        /*0020*/ 	.byte	0x00, 0x00, 0x00, 0x00


//--------------------- .nv.info._Z14printThreadIdsv --------------------------
	.section	.nv.info._Z14printThreadIdsv,"",@"SHT_CUDA_INFO"
	.sectionflags	@""
	.align	4


	//----- nvinfo : EIATTR_CUDA_API_VERSION
	.align		4
        /*0000*/ 	.byte	0x04, 0x37
        /*0002*/ 	.short	(.L_8 - .L_7)
.L_7:
        /*0004*/ 	.word	0x00000082


	//----- nvinfo : EIATTR_SPARSE_MMA_MASK
	.align		4
.L_8:
        /*0008*/ 	.byte	0x03, 0x50
        /*000a*/ 	.short	0x0000


	//----- nvinfo : EIATTR_MAXREG_COUNT
	.align		4
        /*000c*/ 	.byte	0x03, 0x1b
        /*000e*/ 	.short	0x00ff


	//----- nvinfo : EIATTR_EXTERNS
	.align		4
        /*0010*/ 	.byte	0x04, 0x0f
        /*0012*/ 	.short	(.L_10 - .L_9)


	//   ....[0]....
	.align		4
.L_9:
        /*0014*/ 	.word	index@(vprintf)


	//----- nvinfo : EIATTR_MERCURY_ISA_VERSION
	.align		4
.L_10:
        /*0018*/ 	.byte	0x03, 0x5f
        /*001a*/ 	.short	0x0101


	//----- nvinfo : EIATTR_VRC_CTA_INIT_COUNT
	.align		4
        /*001c*/ 	.byte	0x02, 0x4a
	.zero		1
	.zero		1


	//----- nvinfo : EIATTR_SYSCALL_OFFSETS
	.align		4
        /*0020*/ 	.byte	0x04, 0x46
        /*0022*/ 	.short	(.L_12 - .L_11)


	//   ....[0]....
.L_11:
        /*0024*/ 	.word	0x00000110


	//----- nvinfo : EIATTR_EXIT_INSTR_OFFSETS
	.align		4
.L_12:
        /*0028*/ 	.byte	0x04, 0x1c
        /*002a*/ 	.short	(.L_14 - .L_13)


	//   ....[0]....
.L_13:
        /*002c*/ 	.word	0x00000120


	//----- nvinfo : EIATTR_SW_WAR
	.align		4
.L_14:
        /*0030*/ 	.byte	0x04, 0x36
        /*0032*/ 	.short	(.L_16 - .L_15)
.L_15:
        /*0034*/ 	.word	0x00000008
.L_16:


//--------------------- .nv.callgraph             --------------------------
	.section	.nv.callgraph,"",@"SHT_CUDA_CALLGRAPH"
	.align	4
	.sectionentsize	8
	.align		4
        /*0000*/ 	.word	0x00000000
	.align		4
        /*0004*/ 	.word	0xffffffff
	.align		4
        /*0008*/ 	.word	index@(_Z14printThreadIdsv)
	.align		4
        /*000c*/ 	.word	index@(vprintf)
	.align		4
        /*0010*/ 	.word	0x00000000
	.align		4
        /*0014*/ 	.word	0xfffffffe
	.align		4
        /*0018*/ 	.word	0x00000000
	.align		4
        /*001c*/ 	.word	0xfffffffd
	.align		4
        /*0020*/ 	.word	0x00000000
	.align		4
        /*0024*/ 	.word	0xfffffffc


//--------------------- .nv.constant4             --------------------------
	.section	.nv.constant4,"a",@progbits
	.align	8
	.align		8
.nv.constant4:
        /*0000*/ 	.dword	vprintf
	.align		8
        /*0008*/ 	.dword	$str


//--------------------- .text._Z14printThreadIdsv --------------------------
	.section	.text._Z14printThreadIdsv,"ax",@progbits
	.align	128
        .global         _Z14printThreadIdsv
        .type           _Z14printThreadIdsv,@function
        .size           _Z14printThreadIdsv,(.L_x_2 - _Z14printThreadIdsv)
        .other          _Z14printThreadIdsv,@"STO_CUDA_ENTRY STV_DEFAULT"
_Z14printThreadIdsv:
.text._Z14printThreadIdsv:
[----:B------:R-:W0:Y:S01]  /*0000*/  LDC R1, c[0x0][0x37c] ;  /* 0x0000df00ff017b82 */ /* 0x000e220000000800 */
[----:B------:R-:W1:Y:S01]  /*0010*/  S2R R8, SR_TID.X ;  /* 0x0000000000087919 */ /* 0x000e620000002100 */
[----:B0-----:R-:W-:Y:S01]  /*0020*/  VIADD R1, R1, 0xfffffff0 ;  /* 0xfffffff001017836 */ /* 0x001fe20000000000 */
[----:B------:R-:W-:Y:S01]  /*0030*/  MOV R0, 0x0 ;  /* 0x0000000000007802 */ /* 0x000fe20000000f00 */
[----:B------:R-:W0:Y:S01]  /*0040*/  LDCU UR4, c[0x0][0x2f8] ;  /* 0x00005f00ff0477ac */ /* 0x000e220008000800 */
[----:B------:R-:W1:Y:S03]  /*0050*/  S2R R9, SR_TID.Y ;  /* 0x0000000000097919 */ /* 0x000e660000002200 */
[----:B------:R2:W3:Y:S01]  /*0060*/  LDC.64 R2, c[0x4][R0] ;  /* 0x0100000000027b82 */ /* 0x0004e20000000a00 */
[----:B------:R-:W4:Y:S01]  /*0070*/  LDCU.64 UR6, c[0x4][0x8] ;  /* 0x01000100ff0677ac */ /* 0x000f220008000a00 */
[----:B------:R-:W5:Y:S01]  /*0080*/  S2R R10, SR_TID.Z ;  /* 0x00000000000a7919 */ /* 0x000f620000002300 */
[----:B------:R-:W2:Y:S01]  /*0090*/  LDCU UR5, c[0x0][0x2fc] ;  /* 0x00005f80ff0577ac */ /* 0x000ea20008000800 */
[----:B0-----:R-:W-:Y:S01]  /*00a0*/  IADD3 R6, P0, PT, R1, UR4, RZ ;  /* 0x0000000401067c10 */ /* 0x001fe2000ff1e0ff */
[----:B----4-:R-:W-:Y:S01]  /*00b0*/  IMAD.U32 R4, RZ, RZ, UR6 ;  /* 0x00000006ff047e24 */ /* 0x010fe2000f8e00ff */
[----:B------:R-:W-:-:S03]  /*00c0*/  MOV R5, UR7 ;  /* 0x0000000700057c02 */ /* 0x000fc60008000f00 */
[----:B--2---:R-:W-:Y:S01]  /*00d0*/  IMAD.X R7, RZ, RZ, UR5, P0 ;  /* 0x00000005ff077e24 */ /* 0x004fe200080e06ff */
[----:B-1----:R0:W-:Y:S04]  /*00e0*/  STL.64 [R1], R8 ;  /* 0x0000000801007387 */ /* 0x0021e80000100a00 */
[----:B-----5:R0:W-:Y:S03]  /*00f0*/  STL [R1+0x8], R10 ;  /* 0x0000080a01007387 */ /* 0x0201e60000100800 */
[----:B------:R-:W-:-:S07]  /*0100*/  LEPC R20, `(.L_x_0) ;  /* 0x000000001014794e */ /* 0x000fce0000000000 */
[----:B0--3--:R-:W-:Y:S05]  /*0110*/  CALL.ABS.NOINC R2 ;  /* 0x0000000002007343 */ /* 0x009fea0003c00000 */
.L_x_0:
[----:B------:R-:W-:Y:S05]  /*0120*/  EXIT ;  /* 0x000000000000794d */ /* 0x000fea0003800000 */
.L_x_1:
[----:B------:R-:W-:-:S00]  /*0130*/  BRA `(.L_x_1) ;  /* 0xfffffffc00fc7947 */ /* 0x000fc0000383ffff */
[----:B------:R-:W-:-:S00]  /*0140*/  NOP ;  /* 0x0000000000007918 */ /* 0x000fc00000000000 */
        /* <DEDUP_REMOVED lines=11> */
.L_x_2:


//--------------------- .nv.global.init           --------------------------
	.section	.nv.global.init,"aw",@progbits
.nv.global.init:
	.type		$str,@object
	.size		$str,(.L_0 - $str)
$str:
        /*0000*/ 	.byte	0x54, 0x68, 0x72, 0x65, 0x61, 0x64, 0x49, 0x64, 0x2e, 0x78, 0x20, 0x3d, 0x20, 0x25, 0x64, 0x20
        /*0010*/ 	.byte	0x2c, 0x20, 0x54, 0x68, 0x72, 0x65, 0x61, 0x64, 0x49, 0x64, 0x2e, 0x79, 0x20, 0x3d, 0x20, 0x25
        /*0020*/ 	.byte	0x64, 0x20, 0x2c, 0x20, 0x54, 0x68, 0x72, 0x65, 0x61, 0x64, 0x49, 0x64, 0x2e, 0x7a, 0x20, 0x3d
        /*0030*/ 	.byte	0x20, 0x25, 0x64, 0x20, 0x0a, 0x00
.L_0:


//--------------------- .nv.shared.reserved.0     --------------------------
	.section	.nv.shared.reserved.0,"aw",@nobits
	.weak		__nv_reservedSMEM_offset_0_alias
	.size		__nv_reservedSMEM_offset_0_alias, 0, 64
	.other		__nv_reservedSMEM_offset_0_alias,@"STO_CUDA_RESERVED_SHARED STV_DEFAULT"
__nv_reservedSMEM_offset_0_alias:
	.zero		0
	.zero		64


//--------------------- .nv.constant0._Z14printThreadIdsv --------------------------
	.section	.nv.constant0._Z14printThreadIdsv,"a",@progbits
	.sectionflags	@""
	.align	4
.nv.constant0._Z14printThreadIdsv:
	.zero		896


//--------------------- SYMBOLS --------------------------

	.type		.nv.reservedSmem.offset0,@object
	.size		.nv.reservedSmem.offset0,0x4
	.type		vprintf,@function
